	.headerflags	@"EF_CUDA_TEXMODE_UNIFIED EF_CUDA_64BIT_ADDRESS EF_CUDA_ACCELERATORS EF_CUDA_SM90 EF_CUDA_VIRTUAL_SM(EF_CUDA_SM90)"
	.elftype	@"ET_EXEC"


//--------------------- .nv.info                  --------------------------
	.section	.nv.info,"",@"SHT_CUDA_INFO"
	.align	4


	//----- nvinfo : EIATTR_REGCOUNT
	.align		4
        /*0000*/ 	.byte	0x04, 0x2f
        /*0002*/ 	.short	(.L_2 - .L_1)
	.align		4
.L_1:
        /*0004*/ 	.word	index@(triton_poi_fused_native_group_norm_relu_11)
        /*0008*/ 	.word	0x0000001c


	//----- nvinfo : EIATTR_MIN_STACK_SIZE
	.align		4
.L_2:
        /*000c*/ 	.byte	0x04, 0x12
        /*000e*/ 	.short	(.L_4 - .L_3)
	.align		4
.L_3:
        /*0010*/ 	.word	index@(triton_poi_fused_native_group_norm_relu_11)
        /*0014*/ 	.word	0x00000000


	//----- nvinfo : EIATTR_FRAME_SIZE
	.align		4
.L_4:
        /*0018*/ 	.byte	0x04, 0x11
        /*001a*/ 	.short	(.L_6 - .L_5)
	.align		4
.L_5:
        /*001c*/ 	.word	index@(triton_poi_fused_native_group_norm_relu_11)
        /*0020*/ 	.word	0x00000000


	//----- nvinfo : EIATTR_MIN_STACK_SIZE
	.align		4
.L_6:
        /*0024*/ 	.byte	0x04, 0x12
        /*0026*/ 	.short	(.L_8 - .L_7)
	.align		4
.L_7:
        /*0028*/ 	.word	index@(triton_poi_fused_native_group_norm_relu_11)
        /*002c*/ 	.word	0x00000000
.L_8:


//--------------------- .nv.info.triton_poi_fused_native_group_norm_relu_11 --------------------------
	.section	.nv.info.triton_poi_fused_native_group_norm_relu_11,"",@"SHT_CUDA_INFO"
	.sectionflags	@""
	.align	4


	//----- nvinfo : EIATTR_CUDA_API_VERSION
	.align		4
        /*0000*/ 	.byte	0x04, 0x37
        /*0002*/ 	.short	(.L_10 - .L_9)
.L_9:
        /*0004*/ 	.word	0x0000007c


	//----- nvinfo : EIATTR_KPARAM_INFO
	.align		4
.L_10:
        /*0008*/ 	.byte	0x04, 0x17
        /*000a*/ 	.short	(.L_12 - .L_11)
.L_11:
        /*000c*/ 	.word	0x00000000
        /*0010*/ 	.short	0x0007
        /*0012*/ 	.short	0x0038
        /*0014*/ 	.byte	0x00, 0xf0, 0x11, 0x00


	//----- nvinfo : EIATTR_KPARAM_INFO
	.align		4
.L_12:
        /*0018*/ 	.byte	0x04, 0x17
        /*001a*/ 	.short	(.L_14 - .L_13)
.L_13:
        /*001c*/ 	.word	0x00000000
        /*0020*/ 	.short	0x0006
        /*0022*/ 	.short	0x0030
        /*0024*/ 	.byte	0x00, 0xf4, 0x21, 0x00


	//----- nvinfo : EIATTR_KPARAM_INFO
	.align		4
.L_14:
        /*0028*/ 	.byte	0x04, 0x17
        /*002a*/ 	.short	(.L_16 - .L_15)
.L_15:
        /*002c*/ 	.word	0x00000000
        /*0030*/ 	.short	0x0005
        /*0032*/ 	.short	0x0028
        /*0034*/ 	.byte	0x00, 0xf4, 0x21, 0x00


	//----- nvinfo : EIATTR_KPARAM_INFO
	.align		4
.L_16:
        /*0038*/ 	.byte	0x04, 0x17
        /*003a*/ 	.short	(.L_18 - .L_17)
.L_17:
        /*003c*/ 	.word	0x00000000
        /*0040*/ 	.short	0x0004
        /*0042*/ 	.short	0x0020
        /*0044*/ 	.byte	0x00, 0xf4, 0x21, 0x00


	//----- nvinfo : EIATTR_KPARAM_INFO
	.align		4
.L_18:
        /*0048*/ 	.byte	0x04, 0x17
        /*004a*/ 	.short	(.L_20 - .L_19)
.L_19:
        /*004c*/ 	.word	0x00000000
        /*0050*/ 	.short	0x0003
        /*0052*/ 	.short	0x0018
        /*0054*/ 	.byte	0x00, 0xf4, 0x21, 0x00


	//----- nvinfo : EIATTR_KPARAM_INFO
	.align		4
.L_20:
        /*0058*/ 	.byte	0x04, 0x17
        /*005a*/ 	.short	(.L_22 - .L_21)
.L_21:
        /*005c*/ 	.word	0x00000000
        /*0060*/ 	.short	0x0002
        /*0062*/ 	.short	0x0010
        /*0064*/ 	.byte	0x00, 0xf4, 0x21, 0x00


	//----- nvinfo : EIATTR_KPARAM_INFO
	.align		4
.L_22:
        /*0068*/ 	.byte	0x04, 0x17
        /*006a*/ 	.short	(.L_24 - .L_23)
.L_23:
        /*006c*/ 	.word	0x00000000
        /*0070*/ 	.short	0x0001
        /*0072*/ 	.short	0x0008
        /*0074*/ 	.byte	0x00, 0xf4, 0x21, 0x00


	//----- nvinfo : EIATTR_KPARAM_INFO
	.align		4
.L_24:
        /*0078*/ 	.byte	0x04, 0x17
        /*007a*/ 	.short	(.L_26 - .L_25)
.L_25:
        /*007c*/ 	.word	0x00000000
        /*0080*/ 	.short	0x0000
        /*0082*/ 	.short	0x0000
        /*0084*/ 	.byte	0x00, 0xf4, 0x21, 0x00


	//----- nvinfo : EIATTR_SPARSE_MMA_MASK
	.align		4
.L_26:
        /*0088*/ 	.byte	0x03, 0x50
        /*008a*/ 	.short	0x0000


	//----- nvinfo : EIATTR_MAXREG_COUNT
	.align		4
        /*008c*/ 	.byte	0x03, 0x1b
        /*008e*/ 	.short	0x00ff


	//----- nvinfo : EIATTR_EXIT_INSTR_OFFSETS
	.align		4
        /*0090*/ 	.byte	0x04, 0x1c
        /*0092*/ 	.short	(.L_28 - .L_27)


	//   ....[0]....
.L_27:
        /*0094*/ 	.word	0x000004b0


	//----- nvinfo : EIATTR_REQNTID
	.align		4
.L_28:
        /*0098*/ 	.byte	0x04, 0x10
        /*009a*/ 	.short	(.L_30 - .L_29)
.L_29:
        /*009c*/ 	.word	0x00000100
        /*00a0*/ 	.word	0x00000001
        /*00a4*/ 	.word	0x00000001


	//----- nvinfo : EIATTR_CBANK_PARAM_SIZE
	.align		4
.L_30:
        /*00a8*/ 	.byte	0x03, 0x19
        /*00aa*/ 	.short	0x003c


	//----- nvinfo : EIATTR_PARAM_CBANK
	.align		4
        /*00ac*/ 	.byte	0x04, 0x0a
        /*00ae*/ 	.short	(.L_32 - .L_31)
	.align		4
.L_31:
        /*00b0*/ 	.word	index@(.nv.constant0.triton_poi_fused_native_group_norm_relu_11)
        /*00b4*/ 	.short	0x0210
        /*00b6*/ 	.short	0x003c


	//----- nvinfo : EIATTR_SW_WAR
	.align		4
.L_32:
        /*00b8*/ 	.byte	0x04, 0x36
        /*00ba*/ 	.short	(.L_34 - .L_33)
.L_33:
        /*00bc*/ 	.word	0x00000008
.L_34:


//--------------------- .nv.callgraph             --------------------------
	.section	.nv.callgraph,"",@"SHT_CUDA_CALLGRAPH"
	.align	4
	.sectionentsize	8
	.align		4
        /*0000*/ 	.word	0x00000000
	.align		4
        /*0004*/ 	.word	0xffffffff
	.align		4
        /*0008*/ 	.word	0x00000000
	.align		4
        /*000c*/ 	.word	0xfffffffe
	.align		4
        /*0010*/ 	.word	0x00000000
	.align		4
        /*0014*/ 	.word	0xfffffffd
	.align		4
        /*0018*/ 	.word	0x00000000
	.align		4
        /*001c*/ 	.word	0xfffffffc


//--------------------- .nv.constant4             --------------------------
	.section	.nv.constant4,"a",@progbits
	.align	8
	.align		8
.nv.constant4:
        /*0000*/ 	.dword	_$_str


//--------------------- .text.triton_poi_fused_native_group_norm_relu_11 --------------------------
	.section	.text.triton_poi_fused_native_group_norm_relu_11,"ax",@progbits
	.align	128
        .global         triton_poi_fused_native_group_norm_relu_11
        .type           triton_poi_fused_native_group_norm_relu_11,@function
        .size           triton_poi_fused_native_group_norm_relu_11,(.L_x_1 - triton_poi_fused_native_group_norm_relu_11)
        .other          triton_poi_fused_native_group_norm_relu_11,@"STO_CUDA_ENTRY STV_DEFAULT"
triton_poi_fused_native_group_norm_relu_11:
.text.triton_poi_fused_native_group_norm_relu_11:
[----:B------:R-:W-:Y:S01]  /*0000*/  LDC R1, c[0x0][0x28] ;  /* 0x00000a00ff017b82 */ /* 0x000fe20000000800 */
[----:B------:R-:W1:Y:S07]  /*0010*/  S2R R0, SR_TID.X ;  /* 0x0000000000007919 */ /* 0x000e6e0000002100 */
[----:B------:R-:W2:Y:S01]  /*0020*/  LDC.64 R12, c[0x0][0x228] ;  /* 0x00008a00ff0c7b82 */ /* 0x000ea20000000a00 */
[----:B------:R-:W-:Y:S01]  /*0030*/  ULDC.64 UR4, c[0x0][0x208] ;  /* 0x0000820000047ab9 */ /* 0x000fe20000000a00 */
[----:B------:R-:W3:Y:S06]  /*0040*/  S2R R3, SR_CTAID.X ;  /* 0x0000000000037919 */ /* 0x000eec0000002500 */
[----:B------:R-:W4:Y:S08]  /*0050*/  LDC.64 R14, c[0x0][0x218] ;  /* 0x00008600ff0e7b82 */ /* 0x000f300000000a00 */
[----:B------:R-:W5:Y:S08]  /*0060*/  LDC.64 R16, c[0x0][0x210] ;  /* 0x00008400ff107b82 */ /* 0x000f700000000a00 */
[----:B------:R-:W2:Y:S01]  /*0070*/  LDC.64 R8, c[0x0][0x220] ;  /* 0x00008800ff087b82 */ /* 0x000ea20000000a00 */
[----:B-1----:R-:W-:-:S04]  /*0080*/  SHF.L.U32 R0, R0, 0x1, RZ ;  /* 0x0000000100007819 */ /* 0x002fc800000006ff */
[----:B------:R-:W-:-:S04]  /*0090*/  LOP3.LUT R0, R0, 0x1fe, RZ, 0xc0, !PT ;  /* 0x000001fe00007812 */ /* 0x000fc800078ec0ff */
[----:B---3--:R-:W-:-:S04]  /*00a0*/  LEA R0, R3, R0, 0x9 ;  /* 0x0000000003007211 */ /* 0x008fc800078e48ff */
[----:B------:R-:W-:Y:S01]  /*00b0*/  IADD3 R2, R0, 0x1, RZ ;  /* 0x0000000100027810 */ /* 0x000fe20007ffe0ff */
[----:B------:R-:W-:-:S04]  /*00c0*/  IMAD.HI R3, R0, 0x2aaaaaab, RZ ;  /* 0x2aaaaaab00037827 */ /* 0x000fc800078e02ff */
[----:B------:R-:W-:Y:S01]  /*00d0*/  IMAD.HI R5, R2, 0x2aaaaaab, RZ ;  /* 0x2aaaaaab02057827 */ /* 0x000fe200078e02ff */
[----:B------:R-:W-:-:S04]  /*00e0*/  SHF.R.U32.HI R4, RZ, 0x1f, R3 ;  /* 0x0000001fff047819 */ /* 0x000fc80000011603 */
[----:B------:R-:W-:Y:S02]  /*00f0*/  SHF.R.U32.HI R6, RZ, 0x1f, R5 ;  /* 0x0000001fff067819 */ /* 0x000fe40000011605 */
[----:B------:R-:W-:Y:S02]  /*0100*/  LEA.HI R11, R3, R4, RZ, 0x1b ;  /* 0x00000004030b7211 */ /* 0x000fe400078fd8ff */
[----:B------:R-:W-:Y:S02]  /*0110*/  LEA.HI R5, R5, R6, RZ, 0x1b ;  /* 0x0000000605057211 */ /* 0x000fe400078fd8ff */
[----:B------:R-:W-:Y:S01]  /*0120*/  LEA.HI.SX32 R3, R3, R4, 0xf ;  /* 0x0000000403037211 */ /* 0x000fe200078f7aff */
[----:B------:R-:W-:Y:S02]  /*0130*/  IMAD R11, R11, -0xc0, R0 ;  /* 0xffffff400b0b7824 */ /* 0x000fe400078e0200 */
[----:B------:R-:W-:-:S03]  /*0140*/  IMAD R5, R5, -0xc0, R2 ;  /* 0xffffff4005057824 */ /* 0x000fc600078e0202 */
[----:B------:R-:W-:Y:S02]  /*0150*/  PRMT R2, R11, 0x9910, RZ ;  /* 0x000099100b027816 */ /* 0x000fe400000000ff */
[----:B------:R-:W-:Y:S02]  /*0160*/  PRMT R6, R5, 0x9910, RZ ;  /* 0x0000991005067816 */ /* 0x000fe400000000ff */
[----:B------:R-:W-:Y:S02]  /*0170*/  SHF.R.S32.HI R2, RZ, 0xf, R2 ;  /* 0x0000000fff027819 */ /* 0x000fe40000011402 */
[----:B------:R-:W-:Y:S02]  /*0180*/  SHF.R.S32.HI R6, RZ, 0xf, R6 ;  /* 0x0000000fff067819 */ /* 0x000fe40000011406 */
[----:B------:R-:W-:Y:S02]  /*0190*/  LOP3.LUT R2, R2, 0xffff, RZ, 0xc0, !PT ;  /* 0x0000ffff02027812 */ /* 0x000fe400078ec0ff */
[----:B------:R-:W-:-:S02]  /*01a0*/  LOP3.LUT R6, R6, 0xffff, RZ, 0xc0, !PT ;  /* 0x0000ffff06067812 */ /* 0x000fc400078ec0ff */
[----:B------:R-:W-:Y:S02]  /*01b0*/  LEA.HI R2, R2, R11, RZ, 0x15 ;  /* 0x0000000b02027211 */ /* 0x000fe400078fa8ff */
[----:B------:R-:W-:Y:S02]  /*01c0*/  LEA.HI R5, R6, R5, RZ, 0x15 ;  /* 0x0000000506057211 */ /* 0x000fe400078fa8ff */
[----:B------:R-:W-:Y:S02]  /*01d0*/  PRMT R2, R2, 0x9910, RZ ;  /* 0x0000991002027816 */ /* 0x000fe400000000ff */
[----:B------:R-:W-:Y:S02]  /*01e0*/  PRMT R5, R5, 0x9910, RZ ;  /* 0x0000991005057816 */ /* 0x000fe400000000ff */
[----:B------:R-:W-:Y:S02]  /*01f0*/  SHF.R.S32.HI R2, RZ, 0x5, R2 ;  /* 0x00000005ff027819 */ /* 0x000fe40000011402 */
[----:B------:R-:W-:-:S02]  /*0200*/  SHF.R.S32.HI R5, RZ, 0x5, R5 ;  /* 0x00000005ff057819 */ /* 0x000fc40000011405 */
[----:B------:R-:W-:Y:S02]  /*0210*/  PRMT R2, R2, 0x9910, RZ ;  /* 0x0000991002027816 */ /* 0x000fe400000000ff */
[----:B------:R-:W-:-:S03]  /*0220*/  PRMT R4, R5, 0x9910, RZ ;  /* 0x0000991005047816 */ /* 0x000fc600000000ff */
[C---:B------:R-:W-:Y:S02]  /*0230*/  IMAD R19, R3.reuse, 0x6, R2 ;  /* 0x0000000603137824 */ /* 0x040fe400078e0202 */
[----:B------:R-:W-:Y:S02]  /*0240*/  IMAD R25, R3, 0x6, R4 ;  /* 0x0000000603197824 */ /* 0x000fe400078e0204 */
[--C-:B--2---:R-:W-:Y:S01]  /*0250*/  IMAD.WIDE R20, R19, 0x4, R12.reuse ;  /* 0x0000000413147825 */ /* 0x104fe200078e020c */
[----:B------:R-:W1:Y:S03]  /*0260*/  LDC.64 R2, c[0x0][0x230] ;  /* 0x00008c00ff027b82 */ /* 0x000e660000000a00 */
[----:B------:R-:W-:Y:S01]  /*0270*/  IMAD.WIDE R22, R25, 0x4, R12 ;  /* 0x0000000419167825 */ /* 0x000fe200078e020c */
[----:B------:R2:W3:Y:S04]  /*0280*/  LDG.E.EL R6, desc[UR4][R20.64] ;  /* 0x0000000414067981 */ /* 0x0004e8000c2e1900 */
[----:B------:R-:W2:Y:S01]  /*0290*/  LDC.64 R4, c[0x0][0x238] ;  /* 0x00008e00ff047b82 */ /* 0x000ea20000000a00 */
[----:B------:R-:W3:Y:S01]  /*02a0*/  LDG.E.EL R7, desc[UR4][R22.64] ;  /* 0x0000000416077981 */ /* 0x000ee2000c2e1900 */
[----:B----4-:R-:W-:-:S04]  /*02b0*/  IMAD.WIDE R12, R0, 0x4, R14 ;  /* 0x00000004000c7825 */ /* 0x010fc800078e020e */
[----:B-----5:R-:W-:Y:S02]  /*02c0*/  IMAD.WIDE R16, R0, 0x4, R16 ;  /* 0x0000000400107825 */ /* 0x020fe400078e0210 */
[----:B------:R-:W4:Y:S02]  /*02d0*/  LDG.E.64 R12, desc[UR4][R12.64] ;  /* 0x000000040c0c7981 */ /* 0x000f24000c1e1b00 */
[----:B0-----:R-:W-:-:S04]  /*02e0*/  IMAD.WIDE R14, R25, 0x4, R8 ;  /* 0x00000004190e7825 */ /* 0x001fc800078e0208 */
[----:B------:R-:W-:Y:S02]  /*02f0*/  IMAD.WIDE R18, R19, 0x4, R8 ;  /* 0x0000000413127825 */ /* 0x000fe400078e0208 */
[----:B------:R0:W4:Y:S02]  /*0300*/  LDG.E.64 R8, desc[UR4][R16.64] ;  /* 0x0000000410087981 */ /* 0x000124000c1e1b00 */
[C---:B-1----:R-:W-:Y:S02]  /*0310*/  IMAD.WIDE R2, R11.reuse, 0x4, R2 ;  /* 0x000000040b027825 */ /* 0x042fe400078e0202 */
[----:B------:R-:W5:Y:S04]  /*0320*/  LDG.E.EL R10, desc[UR4][R18.64] ;  /* 0x00000004120a7981 */ /* 0x000f68000c2e1900 */
[----:B------:R4:W5:Y:S01]  /*0330*/  LDG.E.EL R14, desc[UR4][R14.64] ;  /* 0x000000040e0e7981 */ /* 0x000962000c2e1900 */
[----:B--2---:R-:W-:-:S03]  /*0340*/  IMAD.WIDE R4, R11, 0x4, R4 ;  /* 0x000000040b047825 */ /* 0x004fc600078e0204 */
[----:B------:R-:W2:Y:S04]  /*0350*/  LDG.E.EL.64 R2, desc[UR4][R2.64] ;  /* 0x0000000402027981 */ /* 0x000ea8000c2e1b00 */
[----:B------:R-:W2:Y:S01]  /*0360*/  LDG.E.EL.64 R4, desc[UR4][R4.64] ;  /* 0x0000000404047981 */ /* 0x000ea2000c2e1b00 */
[----:B------:R-:W-:-:S10]  /*0370*/  HFMA2.MMA R20, -RZ, RZ, 0.4375, 0 ;  /* 0x37000000ff147435 */ /* 0x000fd400000001ff */
[-C--:B---3--:R-:W-:Y:S01]  /*0380*/  FFMA R11, R6, R20.reuse, 9.9999997473787516356e-06 ;  /* 0x3727c5ac060b7423 */ /* 0x088fe20000000014 */
[----:B0-----:R-:W-:-:S05]  /*0390*/  FFMA R16, R7, R20, 9.9999997473787516356e-06 ;  /* 0x3727c5ac07107423 */ /* 0x001fca0000000014 */
[----:B------:R-:W0:Y:S01]  /*03a0*/  MUFU.RSQ R11, R11 ;  /* 0x0000000b000b7308 */ /* 0x000e220000001400 */
[----:B------:R-:W1:Y:S07]  /*03b0*/  LDC.64 R6, c[0x0][0x240] ;  /* 0x00009000ff067b82 */ /* 0x000e6e0000000a00 */
[----:B------:R-:W3:Y:S01]  /*03c0*/  MUFU.RSQ R16, R16 ;  /* 0x0000001000107308 */ /* 0x000ee20000001400 */
[----:B----4-:R-:W-:Y:S01]  /*03d0*/  FADD R15, R8, R12 ;  /* 0x0000000c080f7221 */ /* 0x010fe20000000000 */
[----:B------:R-:W-:-:S03]  /*03e0*/  FADD R9, R9, R13 ;  /* 0x0000000d09097221 */ /* 0x000fc60000000000 */
[----:B-----5:R-:W-:Y:S01]  /*03f0*/  FADD R10, -R10, R15 ;  /* 0x0000000f0a0a7221 */ /* 0x020fe20000000100 */
[----:B------:R-:W-:-:S03]  /*0400*/  FADD R9, -R14, R9 ;  /* 0x000000090e097221 */ /* 0x000fc60000000100 */
[----:B0-----:R-:W-:Y:S01]  /*0410*/  FMUL R13, R11, R10 ;  /* 0x0000000a0b0d7220 */ /* 0x001fe20000400000 */
[----:B---3--:R-:W-:-:S03]  /*0420*/  FMUL R8, R16, R9 ;  /* 0x0000000910087220 */ /* 0x008fc60000400000 */
[----:B--2---:R-:W-:Y:S01]  /*0430*/  FFMA R2, R2, R13, R4 ;  /* 0x0000000d02027223 */ /* 0x004fe20000000004 */
[----:B------:R-:W-:-:S04]  /*0440*/  FFMA R3, R3, R8, R5 ;  /* 0x0000000803037223 */ /* 0x000fc80000000005 */
[----:B------:R-:W-:Y:S02]  /*0450*/  FSETP.GEU.AND P0, PT, R2, RZ, PT ;  /* 0x000000ff0200720b */ /* 0x000fe40003f0e000 */
[C---:B------:R-:W-:Y:S01]  /*0460*/  FSETP.GEU.AND P1, PT, R3.reuse, RZ, PT ;  /* 0x000000ff0300720b */ /* 0x040fe20003f2e000 */
[----:B-1----:R-:W-:Y:S01]  /*0470*/  IMAD.WIDE R6, R0, 0x4, R6 ;  /* 0x0000000400067825 */ /* 0x002fe200078e0206 */
[----:B------:R-:W-:Y:S02]  /*0480*/  FSEL R2, R2, RZ, P0 ;  /* 0x000000ff02027208 */ /* 0x000fe40000000000 */
[----:B------:R-:W-:-:S05]  /*0490*/  FSEL R3, R3, RZ, P1 ;  /* 0x000000ff03037208 */ /* 0x000fca0000800000 */
[----:B------:R-:W-:Y:S01]  /*04a0*/  STG.E.64 desc[UR4][R6.64], R2 ;  /* 0x0000000206007986 */ /* 0x000fe2000c101b04 */
[----:B------:R-:W-:Y:S05]  /*04b0*/  EXIT ;  /* 0x000000000000794d */ /* 0x000fea0003800000 */
.L_x_0:
[----:B------:R-:W-:-:S00]  /*04c0*/  BRA `(.L_x_0) ;  /* 0xfffffffc00fc7947 */ /* 0x000fc0000383ffff */
[----:B------:R-:W-:-:S00]  /*04d0*/  NOP ;  /* 0x0000000000007918 */ /* 0x000fc00000000000 */
        /* <DEDUP_REMOVED lines=10> */
.L_x_1:


//--------------------- .nv.global.init           --------------------------
	.section	.nv.global.init,"aw",@progbits
.nv.global.init:
	.type		_$_str,@object
	.size		_$_str,(.L_0 - _$_str)
_$_str:
        /*0000*/ 	.byte	0x5f, 0x5f, 0x43, 0x55, 0x44, 0x41, 0x5f, 0x46, 0x54, 0x5a, 0x00
.L_0:


//--------------------- .nv.constant0.triton_poi_fused_native_group_norm_relu_11 --------------------------
	.section	.nv.constant0.triton_poi_fused_native_group_norm_relu_11,"a",@progbits
	.sectionflags	@""
	.align	4
.nv.constant0.triton_poi_fused_native_group_norm_relu_11:
	.zero		588
